	.headerflags	@"EF_CUDA_TEXMODE_UNIFIED EF_CUDA_64BIT_ADDRESS EF_CUDA_ACCELERATORS EF_CUDA_SM90 EF_CUDA_VIRTUAL_SM(EF_CUDA_SM90)"
	.elftype	@"ET_EXEC"


//--------------------- .nv.info                  --------------------------
	.section	.nv.info,"",@"SHT_CUDA_INFO"
	.align	4


	//----- nvinfo : EIATTR_REGCOUNT
	.align		4
        /*0000*/ 	.byte	0x04, 0x2f
        /*0002*/ 	.short	(.L_3 - .L_2)
	.align		4
.L_2:
        /*0004*/ 	.word	index@(triton_poi_fused__native_batch_norm_legit_no_training_relu_59)
        /*0008*/ 	.word	0x00000020


	//----- nvinfo : EIATTR_MIN_STACK_SIZE
	.align		4
.L_3:
        /*000c*/ 	.byte	0x04, 0x12
        /*000e*/ 	.short	(.L_5 - .L_4)
	.align		4
.L_4:
        /*0010*/ 	.word	index@(triton_poi_fused__native_batch_norm_legit_no_training_relu_59)
        /*0014*/ 	.word	0x00000000


	//----- nvinfo : EIATTR_FRAME_SIZE
	.align		4
.L_5:
        /*0018*/ 	.byte	0x04, 0x11
        /*001a*/ 	.short	(.L_7 - .L_6)
	.align		4
.L_6:
        /*001c*/ 	.word	index@(triton_poi_fused__native_batch_norm_legit_no_training_relu_59)
        /*0020*/ 	.word	0x00000000


	//----- nvinfo : EIATTR_MIN_STACK_SIZE
	.align		4
.L_7:
        /*0024*/ 	.byte	0x04, 0x12
        /*0026*/ 	.short	(.L_9 - .L_8)
	.align		4
.L_8:
        /*0028*/ 	.word	index@(triton_poi_fused__native_batch_norm_legit_no_training_relu_59)
        /*002c*/ 	.word	0x00000000
.L_9:


//--------------------- .nv.info.triton_poi_fused__native_batch_norm_legit_no_training_relu_59 --------------------------
	.section	.nv.info.triton_poi_fused__native_batch_norm_legit_no_training_relu_59,"",@"SHT_CUDA_INFO"
	.sectionflags	@""
	.align	4


	//----- nvinfo : EIATTR_CUDA_API_VERSION
	.align		4
        /*0000*/ 	.byte	0x04, 0x37
        /*0002*/ 	.short	(.L_11 - .L_10)
.L_10:
        /*0004*/ 	.word	0x0000007c


	//----- nvinfo : EIATTR_KPARAM_INFO
	.align		4
.L_11:
        /*0008*/ 	.byte	0x04, 0x17
        /*000a*/ 	.short	(.L_13 - .L_12)
.L_12:
        /*000c*/ 	.word	0x00000000
        /*0010*/ 	.short	0x0007
        /*0012*/ 	.short	0x0034
        /*0014*/ 	.byte	0x00, 0xf0, 0x11, 0x00


	//----- nvinfo : EIATTR_KPARAM_INFO
	.align		4
.L_13:
        /*0018*/ 	.byte	0x04, 0x17
        /*001a*/ 	.short	(.L_15 - .L_14)
.L_14:
        /*001c*/ 	.word	0x00000000
        /*0020*/ 	.short	0x0006
        /*0022*/ 	.short	0x0030
        /*0024*/ 	.byte	0x00, 0xf0, 0x11, 0x00


	//----- nvinfo : EIATTR_KPARAM_INFO
	.align		4
.L_15:
        /*0028*/ 	.byte	0x04, 0x17
        /*002a*/ 	.short	(.L_17 - .L_16)
.L_16:
        /*002c*/ 	.word	0x00000000
        /*0030*/ 	.short	0x0005
        /*0032*/ 	.short	0x0028
        /*0034*/ 	.byte	0x00, 0xf4, 0x21, 0x00


	//----- nvinfo : EIATTR_KPARAM_INFO
	.align		4
.L_17:
        /*0038*/ 	.byte	0x04, 0x17
        /*003a*/ 	.short	(.L_19 - .L_18)
.L_18:
        /*003c*/ 	.word	0x00000000
        /*0040*/ 	.short	0x0004
        /*0042*/ 	.short	0x0020
        /*0044*/ 	.byte	0x00, 0xf4, 0x21, 0x00


	//----- nvinfo : EIATTR_KPARAM_INFO
	.align		4
.L_19:
        /*0048*/ 	.byte	0x04, 0x17
        /*004a*/ 	.short	(.L_21 - .L_20)
.L_20:
        /*004c*/ 	.word	0x00000000
        /*0050*/ 	.short	0x0003
        /*0052*/ 	.short	0x0018
        /*0054*/ 	.byte	0x00, 0xf4, 0x21, 0x00


	//----- nvinfo : EIATTR_KPARAM_INFO
	.align		4
.L_21:
        /*0058*/ 	.byte	0x04, 0x17
        /*005a*/ 	.short	(.L_23 - .L_22)
.L_22:
        /*005c*/ 	.word	0x00000000
        /*0060*/ 	.short	0x0002
        /*0062*/ 	.short	0x0010
        /*0064*/ 	.byte	0x00, 0xf4, 0x21, 0x00


	//----- nvinfo : EIATTR_KPARAM_INFO
	.align		4
.L_23:
        /*0068*/ 	.byte	0x04, 0x17
        /*006a*/ 	.short	(.L_25 - .L_24)
.L_24:
        /*006c*/ 	.word	0x00000000
        /*0070*/ 	.short	0x0001
        /*0072*/ 	.short	0x0008
        /*0074*/ 	.byte	0x00, 0xf4, 0x21, 0x00


	//----- nvinfo : EIATTR_KPARAM_INFO
	.align		4
.L_25:
        /*0078*/ 	.byte	0x04, 0x17
        /*007a*/ 	.short	(.L_27 - .L_26)
.L_26:
        /*007c*/ 	.word	0x00000000
        /*0080*/ 	.short	0x0000
        /*0082*/ 	.short	0x0000
        /*0084*/ 	.byte	0x00, 0xf4, 0x21, 0x00


	//----- nvinfo : EIATTR_SPARSE_MMA_MASK
	.align		4
.L_27:
        /*0088*/ 	.byte	0x03, 0x50
        /*008a*/ 	.short	0x0000


	//----- nvinfo : EIATTR_MAXREG_COUNT
	.align		4
        /*008c*/ 	.byte	0x03, 0x1b
        /*008e*/ 	.short	0x00ff


	//----- nvinfo : EIATTR_EXIT_INSTR_OFFSETS
	.align		4
        /*0090*/ 	.byte	0x04, 0x1c
        /*0092*/ 	.short	(.L_29 - .L_28)


	//   ....[0]....
.L_28:
        /*0094*/ 	.word	0x00000a30


	//   ....[1]....
        /*0098*/ 	.word	0x00000b10


	//----- nvinfo : EIATTR_REQNTID
	.align		4
.L_29:
        /*009c*/ 	.byte	0x04, 0x10
        /*009e*/ 	.short	(.L_31 - .L_30)
.L_30:
        /*00a0*/ 	.word	0x00000080
        /*00a4*/ 	.word	0x00000001
        /*00a8*/ 	.word	0x00000001


	//----- nvinfo : EIATTR_CBANK_PARAM_SIZE
	.align		4
.L_31:
        /*00ac*/ 	.byte	0x03, 0x19
        /*00ae*/ 	.short	0x0038


	//----- nvinfo : EIATTR_PARAM_CBANK
	.align		4
        /*00b0*/ 	.byte	0x04, 0x0a
        /*00b2*/ 	.short	(.L_33 - .L_32)
	.align		4
.L_32:
        /*00b4*/ 	.word	index@(.nv.constant0.triton_poi_fused__native_batch_norm_legit_no_training_relu_59)
        /*00b8*/ 	.short	0x0210
        /*00ba*/ 	.short	0x0038


	//----- nvinfo : EIATTR_SW_WAR
	.align		4
.L_33:
        /*00bc*/ 	.byte	0x04, 0x36
        /*00be*/ 	.short	(.L_35 - .L_34)
.L_34:
        /*00c0*/ 	.word	0x00000008
.L_35:


//--------------------- .nv.callgraph             --------------------------
	.section	.nv.callgraph,"",@"SHT_CUDA_CALLGRAPH"
	.align	4
	.sectionentsize	8
	.align		4
        /*0000*/ 	.word	0x00000000
	.align		4
        /*0004*/ 	.word	0xffffffff
	.align		4
        /*0008*/ 	.word	0x00000000
	.align		4
        /*000c*/ 	.word	0xfffffffe
	.align		4
        /*0010*/ 	.word	0x00000000
	.align		4
        /*0014*/ 	.word	0xfffffffd
	.align		4
        /*0018*/ 	.word	0x00000000
	.align		4
        /*001c*/ 	.word	0xfffffffc


//--------------------- .nv.constant4             --------------------------
	.section	.nv.constant4,"a",@progbits
	.align	8
	.align		8
.nv.constant4:
        /*0000*/ 	.dword	_$_str
	.align		8
        /*0008*/ 	.dword	_$_str_$_2


//--------------------- .text.triton_poi_fused__native_batch_norm_legit_no_training_relu_59 --------------------------
	.section	.text.triton_poi_fused__native_batch_norm_legit_no_training_relu_59,"ax",@progbits
	.sectionflags	@"SHF_BARRIERS=1"
	.align	128
        .global         triton_poi_fused__native_batch_norm_legit_no_training_relu_59
        .type           triton_poi_fused__native_batch_norm_legit_no_training_relu_59,@function
        .size           triton_poi_fused__native_batch_norm_legit_no_training_relu_59,(.L_x_1 - triton_poi_fused__native_batch_norm_legit_no_training_relu_59)
        .other          triton_poi_fused__native_batch_norm_legit_no_training_relu_59,@"STO_CUDA_ENTRY STV_DEFAULT"
triton_poi_fused__native_batch_norm_legit_no_training_relu_59:
.text.triton_poi_fused__native_batch_norm_legit_no_training_relu_59:
[----:B------:R-:W0:Y:S01]  /*0000*/  LDC R1, c[0x0][0x28] ;  /* 0x00000a00ff017b82 */ /* 0x000e220000000800 */
[----:B------:R-:W1:Y:S01]  /*0010*/  S2R R17, SR_TID.X ;  /* 0x0000000000117919 */ /* 0x000e620000002100 */
[----:B------:R-:W-:Y:S02]  /*0020*/  CS2R R8, SRZ ;  /* 0x0000000000087805 */ /* 0x000fe4000001ff00 */
[----:B------:R-:W-:Y:S01]  /*0030*/  CS2R R10, SRZ ;  /* 0x00000000000a7805 */ /* 0x000fe2000001ff00 */
[----:B------:R-:W-:Y:S01]  /*0040*/  ULDC.64 UR6, c[0x0][0x208] ;  /* 0x0000820000067ab9 */ /* 0x000fe20000000a00 */
[----:B------:R-:W2:Y:S01]  /*0050*/  S2R R16, SR_CTAID.Y ;  /* 0x0000000000107919 */ /* 0x000ea20000002600 */
[----:B------:R-:W3:Y:S01]  /*0060*/  S2R R0, SR_CTAID.X ;  /* 0x0000000000007919 */ /* 0x000ee20000002500 */
[----:B------:R-:W4:Y:S01]  /*0070*/  S2UR UR5, SR_CgaCtaId ;  /* 0x00000000000579c3 */ /* 0x000f220000008800 */
[----:B------:R-:W-:-:S07]  /*0080*/  UMOV UR4, 0x400 ;  /* 0x0000040000047882 */ /* 0x000fce0000000000 */
[----:B------:R-:W5:Y:S08]  /*0090*/  LDC.64 R26, c[0x0][0x218] ;  /* 0x00008600ff1a7b82 */ /* 0x000f700000000a00 */
[----:B------:R-:W4:Y:S01]  /*00a0*/  LDC.64 R24, c[0x0][0x228] ;  /* 0x00008a00ff187b82 */ /* 0x000f220000000a00 */
[----:B-1----:R-:W-:Y:S01]  /*00b0*/  IMAD.SHL.U32 R18, R17, 0x4, RZ ;  /* 0x0000000411127824 */ /* 0x002fe200078e00ff */
[----:B------:R-:W-:-:S02]  /*00c0*/  SHF.R.U32.HI R4, RZ, 0x6, R17 ;  /* 0x00000006ff047819 */ /* 0x000fc40000011611 */
[--C-:B--2---:R-:W-:Y:S02]  /*00d0*/  SHF.R.S32.HI R14, RZ, 0x17, R16.reuse ;  /* 0x00000017ff0e7819 */ /* 0x104fe40000011410 */
[----:B------:R-:W-:Y:S02]  /*00e0*/  LOP3.LUT R3, R18, 0xfc, RZ, 0xc0, !PT ;  /* 0x000000fc12037812 */ /* 0x000fe400078ec0ff */
[----:B------:R-:W-:Y:S01]  /*00f0*/  SGXT R14, R14, 0x1 ;  /* 0x000000010e0e781a */ /* 0x000fe20000000200 */
[----:B---3--:R-:W-:Y:S01]  /*0100*/  IMAD.SHL.U32 R15, R0, 0x4, RZ ;  /* 0x00000004000f7824 */ /* 0x008fe200078e00ff */
[----:B------:R-:W-:Y:S02]  /*0110*/  PRMT R5, R3, 0x6540, R16 ;  /* 0x0000654003057816 */ /* 0x000fe40000000010 */
[----:B------:R-:W1:Y:S01]  /*0120*/  LDC.64 R2, c[0x0][0x210] ;  /* 0x00008400ff027b82 */ /* 0x000e620000000a00 */
[----:B------:R-:W-:Y:S02]  /*0130*/  SGXT.U32 R4, R4, 0x1 ;  /* 0x000000010404781a */ /* 0x000fe40000000000 */
[----:B------:R-:W-:-:S02]  /*0140*/  LEA.HI R6, R14, R5, RZ, 0x8 ;  /* 0x000000050e067211 */ /* 0x000fc400078f40ff */
[----:B------:R-:W-:-:S03]  /*0150*/  LOP3.LUT R4, R15, R4, RZ, 0xfc, !PT ;  /* 0x000000040f047212 */ /* 0x000fc600078efcff */
[C---:B------:R-:W-:Y:S01]  /*0160*/  IMAD.SHL.U32 R7, R6.reuse, 0x4, RZ ;  /* 0x0000000406077824 */ /* 0x040fe200078e00ff */
[----:B------:R-:W-:Y:S02]  /*0170*/  LOP3.LUT R6, R6, 0xffffff00, RZ, 0xc0, !PT ;  /* 0xffffff0006067812 */ /* 0x000fe400078ec0ff */
[----:B------:R-:W-:Y:S02]  /*0180*/  ISETP.GE.AND P0, PT, R4, 0x4, PT ;  /* 0x000000040400780c */ /* 0x000fe40003f06270 */
[----:B------:R-:W-:-:S04]  /*0190*/  LOP3.LUT R7, R7, 0xfffffc00, RZ, 0xc0, !PT ;  /* 0xfffffc0007077812 */ /* 0x000fc800078ec0ff */
[----:B------:R-:W-:Y:S02]  /*01a0*/  IADD3 R6, R7, R5, -R6 ;  /* 0x0000000507067210 */ /* 0x000fe40007ffe806 */
[----:B------:R-:W-:-:S03]  /*01b0*/  LOP3.LUT R5, R4, 0x2, RZ, 0xfc, !PT ;  /* 0x0000000204057812 */ /* 0x000fc600078efcff */
[--C-:B------:R-:W-:Y:S01]  /*01c0*/  IMAD R13, R4, 0x100, R6.reuse ;  /* 0x00000100040d7824 */ /* 0x100fe200078e0206 */
[C---:B------:R-:W-:Y:S01]  /*01d0*/  ISETP.GE.AND P1, PT, R5.reuse, 0x4, PT ;  /* 0x000000040500780c */ /* 0x040fe20003f26270 */
[----:B------:R-:W-:Y:S02]  /*01e0*/  IMAD R21, R5, 0x100, R6 ;  /* 0x0000010005157824 */ /* 0x000fe400078e0206 */
[--C-:B-1----:R-:W-:Y:S01]  /*01f0*/  IMAD.WIDE R12, R13, 0x4, R2.reuse ;  /* 0x000000040d0c7825 */ /* 0x102fe200078e0202 */
[----:B------:R-:W-:Y:S02]  /*0200*/  CS2R R4, SRZ ;  /* 0x0000000000047805 */ /* 0x000fe4000001ff00 */
[----:B------:R-:W-:Y:S01]  /*0210*/  CS2R R6, SRZ ;  /* 0x0000000000067805 */ /* 0x000fe2000001ff00 */
[----:B------:R-:W-:Y:S01]  /*0220*/  IMAD.WIDE R20, R21, 0x4, R2 ;  /* 0x0000000415147825 */ /* 0x000fe200078e0202 */
[----:B------:R1:W2:Y:S01]  /*0230*/  @!P0 LDG.E.EL.128 R8, desc[UR6][R12.64] ;  /* 0x000000060c088981 */ /* 0x0002a2000c2e1d00 */
[----:B----4-:R-:W-:Y:S01]  /*0240*/  UPRMT UR4, UR5, 0x654, UR4 ;  /* 0x0000065405047896 */ /* 0x010fe20008000004 */
[----:B------:R-:W-:Y:S01]  /*0250*/  LOP3.LUT R18, R18, 0x1fc, RZ, 0xc0, !PT ;  /* 0x000001fc12127812 */ /* 0x000fe200078ec0ff */
[----:B------:R-:W-:Y:S01]  /*0260*/  IMAD.SHL.U32 R19, R17, 0x2, RZ ;  /* 0x0000000211137824 */ /* 0x000fe200078e00ff */
[----:B------:R-:W3:Y:S01]  /*0270*/  LDC.64 R2, c[0x0][0x220] ;  /* 0x00008800ff027b82 */ /* 0x000ee20000000a00 */
[----:B------:R4:W5:Y:S03]  /*0280*/  @!P1 LDG.E.EL.128 R4, desc[UR6][R20.64] ;  /* 0x0000000614049981 */ /* 0x000966000c2e1d00 */
[----:B------:R-:W-:-:S02]  /*0290*/  LOP3.LUT R19, R19, 0xfe, RZ, 0xc0, !PT ;  /* 0x000000fe13137812 */ /* 0x000fc400078ec0ff */
[----:B-1----:R-:W-:Y:S02]  /*02a0*/  SHF.R.U32.HI R12, RZ, 0x2, R17 ;  /* 0x00000002ff0c7819 */ /* 0x002fe40000011611 */
[C---:B------:R-:W-:Y:S02]  /*02b0*/  PRMT R13, R19.reuse, 0x6540, R16 ;  /* 0x00006540130d7816 */ /* 0x040fe40000000010 */
[----:B------:R-:W-:Y:S02]  /*02c0*/  LOP3.LUT R22, R12, 0x10, RZ, 0xc0, !PT ;  /* 0x000000100c167812 */ /* 0x000fe400078ec0ff */
[----:B------:R-:W-:Y:S02]  /*02d0*/  LEA.HI R12, R14, R13, RZ, 0x8 ;  /* 0x0000000d0e0c7211 */ /* 0x000fe400078f40ff */
[----:B------:R-:W-:Y:S01]  /*02e0*/  LEA R19, R19, UR4, 0x2 ;  /* 0x0000000413137c11 */ /* 0x000fe2000f8e10ff */
[----:B----4-:R-:W-:Y:S01]  /*02f0*/  VIADD R21, R22, UR4 ;  /* 0x0000000416157c36 */ /* 0x010fe20008000000 */
[----:B------:R-:W-:-:S03]  /*0300*/  LOP3.LUT R12, R12, 0xffffff00, RZ, 0xc0, !PT ;  /* 0xffffff000c0c7812 */ /* 0x000fc600078ec0ff */
[----:B------:R-:W-:Y:S02]  /*0310*/  IMAD R28, R18, 0x4, R21 ;  /* 0x00000004121c7824 */ /* 0x000fe400078e0215 */
[----:B------:R-:W-:-:S04]  /*0320*/  IMAD.IADD R22, R13, 0x1, -R12 ;  /* 0x000000010d167824 */ /* 0x000fc800078e0a0c */
[----:B---3--:R-:W-:-:S04]  /*0330*/  IMAD.WIDE R20, R22, 0x4, R2 ;  /* 0x0000000416147825 */ /* 0x008fc800078e0202 */
[C---:B0-----:R-:W-:Y:S01]  /*0340*/  IMAD.WIDE R24, R22.reuse, 0x4, R24 ;  /* 0x0000000416187825 */ /* 0x041fe200078e0218 */
[----:B--2---:R0:W-:Y:S01]  /*0350*/  STS.128 [R28], R8 ;  /* 0x000000081c007388 */ /* 0x0041e20000000c00 */
[----:B------:R-:W-:Y:S08]  /*0360*/  BAR.SYNC.DEFER_BLOCKING 0x0 ;  /* 0x0000000000007b1d */ /* 0x000ff00000010000 */
[----:B0-----:R-:W0:Y:S01]  /*0370*/  LDC.64 R10, c[0x0][0x230] ;  /* 0x00008c00ff0a7b82 */ /* 0x001e220000000a00 */
[----:B------:R-:W1:Y:S04]  /*0380*/  LDS.64 R2, [R19] ;  /* 0x0000000013027984 */ /* 0x000e680000000a00 */
[----:B------:R-:W2:Y:S03]  /*0390*/  LDS.64 R12, [R19+0x410] ;  /* 0x00041000130c7984 */ /* 0x000ea60000000a00 */
[----:B------:R-:W-:Y:S06]  /*03a0*/  BAR.SYNC.DEFER_BLOCKING 0x0 ;  /* 0x0000000000007b1d */ /* 0x000fec0000010000 */
[----:B-----5:R3:W-:Y:S02]  /*03b0*/  STS.128 [R28], R4 ;  /* 0x000000041c007388 */ /* 0x0207e40000000c00 */
[----:B------:R-:W-:Y:S06]  /*03c0*/  BAR.SYNC.DEFER_BLOCKING 0x0 ;  /* 0x0000000000007b1d */ /* 0x000fec0000010000 */
[----:B------:R-:W4:Y:S01]  /*03d0*/  LDG.E.EL.64 R20, desc[UR6][R20.64] ;  /* 0x0000000614147981 */ /* 0x000f22000c2e1b00 */
[----:B------:R-:W-:-:S03]  /*03e0*/  IMAD.WIDE R8, R22, 0x4, R26 ;  /* 0x0000000416087825 */ /* 0x000fc600078e021a */
[----:B------:R-:W5:Y:S01]  /*03f0*/  LDS.64 R6, [R19] ;  /* 0x0000000013067984 */ /* 0x000f620000000a00 */
[----:B0-----:R-:W-:-:S03]  /*0400*/  IMAD.WIDE R22, R22, 0x4, R10 ;  /* 0x0000000416167825 */ /* 0x001fc600078e020a */
[----:B------:R-:W1:Y:S04]  /*0410*/  LDG.E.EL.64 R8, desc[UR6][R8.64] ;  /* 0x0000000608087981 */ /* 0x000e68000c2e1b00 */
[----:B------:R0:W5:Y:S04]  /*0420*/  LDG.E.EL.64 R10, desc[UR6][R24.64] ;  /* 0x00000006180a7981 */ /* 0x000168000c2e1b00 */
[----:B---3--:R3:W3:Y:S01]  /*0430*/  LDG.E.EL.64 R4, desc[UR6][R22.64] ;  /* 0x0000000616047981 */ /* 0x0086e2000c2e1b00 */
[----:B------:R-:W-:-:S04]  /*0440*/  LOP3.LUT R17, R17, 0x7f, RZ, 0xc0, !PT ;  /* 0x0000007f11117812 */ /* 0x000fc800078ec0ff */
[----:B------:R-:W-:Y:S01]  /*0450*/  PRMT R17, R17, 0x6540, R16 ;  /* 0x0000654011117816 */ /* 0x000fe20000000010 */
[----:B0-----:R-:W-:Y:S02]  /*0460*/  IMAD.MOV.U32 R24, RZ, RZ, 0x3e800000 ;  /* 0x3e800000ff187424 */ /* 0x001fe400078e00ff */
[----:B----4-:R-:W-:Y:S01]  /*0470*/  FADD R26, R20, 9.9999997473787516356e-06 ;  /* 0x3727c5ac141a7421 */ /* 0x010fe20000000000 */
[----:B------:R-:W-:Y:S02]  /*0480*/  FADD R27, R21, 9.9999997473787516356e-06 ;  /* 0x3727c5ac151b7421 */ /* 0x000fe40000000000 */
[----:B------:R-:W0:Y:S01]  /*0490*/  LDS.64 R20, [R19+0x410] ;  /* 0x0004100013147984 */ /* 0x000e220000000a00 */
[----:B------:R4:W0:Y:S01]  /*04a0*/  MUFU.SQRT R28, R26 ;  /* 0x0000001a001c7308 */ /* 0x0008220000002000 */
[--C-:B-1----:R-:W-:Y:S01]  /*04b0*/  FADD R3, R3, -R9.reuse ;  /* 0x8000000903037221 */ /* 0x102fe20000000000 */
[--C-:B--2---:R-:W-:Y:S01]  /*04c0*/  FADD R13, R13, -R9.reuse ;  /* 0x800000090d0d7221 */ /* 0x104fe20000000000 */
[----:B-----5:R-:W-:-:S05]  /*04d0*/  FADD R7, R7, -R9 ;  /* 0x8000000907077221 */ /* 0x020fca0000000000 */
[----:B------:R1:W2:Y:S01]  /*04e0*/  MUFU.SQRT R29, R27 ;  /* 0x0000001b001d7308 */ /* 0x0002a20000002000 */
[----:B----4-:R-:W4:Y:S01]  /*04f0*/  S2R R26, SR_TID.X ;  /* 0x00000000001a7919 */ /* 0x010f220000002100 */
[----:B------:R-:W-:Y:S01]  /*0500*/  BAR.SYNC.DEFER_BLOCKING 0x0 ;  /* 0x0000000000007b1d */ /* 0x000fe20000010000 */
[C---:B0-----:R-:W-:Y:S02]  /*0510*/  FSETP.GT.AND P0, PT, R28.reuse, 8.50705917302346158658e+37, PT ;  /* 0x7e8000001c00780b */ /* 0x041fe40003f04000 */
[----:B------:R-:W-:Y:S01]  /*0520*/  FSETP.GEU.AND P2, PT, R28, 1.175494350822287508e-38, PT ;  /* 0x008000001c00780b */ /* 0x000fe20003f4e000 */
[----:B-1----:R-:W-:Y:S01]  /*0530*/  FADD R27, R6, -R8 ;  /* 0x80000008061b7221 */ /* 0x002fe20000000000 */
[----:B------:R-:W-:Y:S02]  /*0540*/  FSEL R25, R24, 1, P0 ;  /* 0x3f80000018197808 */ /* 0x000fe40000000000 */
[C---:B--2---:R-:W-:Y:S02]  /*0550*/  FSETP.GT.AND P1, PT, R29.reuse, 8.50705917302346158658e+37, PT ;  /* 0x7e8000001d00780b */ /* 0x044fe40003f24000 */
[----:B------:R-:W-:-:S02]  /*0560*/  FSETP.GEU.AND P3, PT, R29, 1.175494350822287508e-38, PT ;  /* 0x008000001d00780b */ /* 0x000fc40003f6e000 */
[----:B------:R-:W-:-:S03]  /*0570*/  FSEL R24, R24, 1, P1 ;  /* 0x3f80000018187808 */ /* 0x000fc60000800000 */
[----:B------:R-:W-:Y:S02]  /*0580*/  @P0 FMUL R28, R28, 0.25 ;  /* 0x3e8000001c1c0820 */ /* 0x000fe40000400000 */
[----:B------:R-:W-:Y:S02]  /*0590*/  @!P2 FMUL R25, R25, 16777216 ;  /* 0x4b8000001919a820 */ /* 0x000fe40000400000 */
[----:B------:R-:W-:Y:S02]  /*05a0*/  @!P2 FMUL R28, R28, 16777216 ;  /* 0x4b8000001c1ca820 */ /* 0x000fe40000400000 */
[----:B------:R-:W-:Y:S02]  /*05b0*/  @P1 FMUL R29, R29, 0.25 ;  /* 0x3e8000001d1d1820 */ /* 0x000fe40000400000 */
[----:B---3--:R-:W0:Y:S01]  /*05c0*/  MUFU.RCP R22, R28 ;  /* 0x0000001c00167308 */ /* 0x008e220000001000 */
[----:B------:R-:W-:Y:S01]  /*05d0*/  @!P3 FMUL R24, R24, 16777216 ;  /* 0x4b8000001818b820 */ /* 0x000fe20000400000 */
[----:B------:R-:W-:Y:S01]  /*05e0*/  FADD R21, R21, -R9 ;  /* 0x8000000915157221 */ /* 0x000fe20000000000 */
[----:B------:R-:W-:Y:S01]  /*05f0*/  @!P3 FMUL R29, R29, 16777216 ;  /* 0x4b8000001d1db820 */ /* 0x000fe20000400000 */
[----:B----4-:R-:W-:-:S04]  /*0600*/  IMAD.SHL.U32 R26, R26, 0x8, RZ ;  /* 0x000000081a1a7824 */ /* 0x010fc800078e00ff */
[----:B------:R1:W2:Y:S01]  /*0610*/  MUFU.RCP R23, R29 ;  /* 0x0000001d00177308 */ /* 0x0002a20000001000 */
[----:B------:R-:W-:-:S05]  /*0620*/  LOP3.LUT R26, R26, 0x3f8, RZ, 0xc0, !PT ;  /* 0x000003f81a1a7812 */ /* 0x000fca00078ec0ff */
[----:B------:R-:W-:Y:S02]  /*0630*/  VIADD R19, R26, UR4 ;  /* 0x000000041a137c36 */ /* 0x000fe40008000000 */
[----:B0-----:R-:W-:Y:S01]  /*0640*/  FMUL R22, R22, R25 ;  /* 0x0000001916167220 */ /* 0x001fe20000400000 */
[----:B------:R-:W-:Y:S02]  /*0650*/  VIADD R25, R18, UR4 ;  /* 0x0000000412197c36 */ /* 0x000fe40008000000 */
[--C-:B-1----:R-:W-:Y:S01]  /*0660*/  FADD R29, R20, -R8.reuse ;  /* 0x80000008141d7221 */ /* 0x102fe20000000000 */
[----:B------:R-:W-:Y:S02]  /*0670*/  IMAD R19, R26, 0x4, R19 ;  /* 0x000000041a137824 */ /* 0x000fe400078e0213 */
[----:B------:R-:W-:Y:S01]  /*0680*/  FMUL R27, R22, R27 ;  /* 0x0000001b161b7220 */ /* 0x000fe20000400000 */
[----:B------:R-:W-:Y:S02]  /*0690*/  IMAD R18, R18, 0x4, R25 ;  /* 0x0000000412127824 */ /* 0x000fe400078e0219 */
[--C-:B------:R-:W-:Y:S01]  /*06a0*/  FADD R25, R12, -R8.reuse ;  /* 0x800000080c197221 */ /* 0x100fe20000000000 */
[----:B------:R-:W-:Y:S01]  /*06b0*/  FMUL R29, R22, R29 ;  /* 0x0000001d161d7220 */ /* 0x000fe20000400000 */
[----:B--2---:R-:W-:Y:S01]  /*06c0*/  FMUL R24, R23, R24 ;  /* 0x0000001817187220 */ /* 0x004fe20000400000 */
[----:B------:R-:W-:Y:S01]  /*06d0*/  FADD R23, R2, -R8 ;  /* 0x8000000802177221 */ /* 0x000fe20000000000 */
[----:B------:R-:W-:Y:S01]  /*06e0*/  FMUL R25, R22, R25 ;  /* 0x0000001916197220 */ /* 0x000fe20000400000 */
[--C-:B------:R-:W-:Y:S01]  /*06f0*/  FFMA R27, R10, R27, R4.reuse ;  /* 0x0000001b0a1b7223 */ /* 0x100fe20000000004 */
[----:B------:R-:W-:Y:S01]  /*0700*/  FMUL R8, R24, R3 ;  /* 0x0000000318087220 */ /* 0x000fe20000400000 */
[----:B------:R-:W-:Y:S01]  /*0710*/  FMUL R23, R22, R23 ;  /* 0x0000001716177220 */ /* 0x000fe20000400000 */
[C---:B------:R-:W-:Y:S01]  /*0720*/  FMUL R2, R24.reuse, R13 ;  /* 0x0000000d18027220 */ /* 0x040fe20000400000 */
[----:B------:R-:W-:Y:S01]  /*0730*/  FMUL R6, R24, R7 ;  /* 0x0000000718067220 */ /* 0x000fe20000400000 */
[C-C-:B------:R-:W-:Y:S01]  /*0740*/  FFMA R8, R11.reuse, R8, R5.reuse ;  /* 0x000000080b087223 */ /* 0x140fe20000000005 */
[C-C-:B------:R-:W-:Y:S01]  /*0750*/  FFMA R23, R10.reuse, R23, R4.reuse ;  /* 0x000000170a177223 */ /* 0x140fe20000000004 */
[--C-:B------:R-:W-:Y:S01]  /*0760*/  FFMA R25, R10, R25, R4.reuse ;  /* 0x000000190a197223 */ /* 0x100fe20000000004 */
[----:B------:R-:W-:Y:S01]  /*0770*/  FMUL R24, R24, R21 ;  /* 0x0000001518187220 */ /* 0x000fe20000400000 */
[----:B------:R-:W-:Y:S01]  /*0780*/  FFMA R29, R10, R29, R4 ;  /* 0x0000001d0a1d7223 */ /* 0x000fe20000000004 */
[--C-:B------:R-:W-:Y:S01]  /*0790*/  FFMA R2, R11, R2, R5.reuse ;  /* 0x000000020b027223 */ /* 0x100fe20000000005 */
[----:B------:R-:W-:Y:S01]  /*07a0*/  FSETP.GEU.AND P2, PT, R23, RZ, PT ;  /* 0x000000ff1700720b */ /* 0x000fe20003f4e000 */
[C-C-:B------:R-:W-:Y:S01]  /*07b0*/  FFMA R6, R11.reuse, R6, R5.reuse ;  /* 0x000000060b067223 */ /* 0x140fe20000000005 */
[----:B------:R-:W-:Y:S01]  /*07c0*/  FSETP.GEU.AND P1, PT, R8, RZ, PT ;  /* 0x000000ff0800720b */ /* 0x000fe20003f2e000 */
[----:B------:R-:W-:Y:S01]  /*07d0*/  FFMA R24, R11, R24, R5 ;  /* 0x000000180b187223 */ /* 0x000fe20000000005 */
[----:B------:R-:W-:-:S02]  /*07e0*/  FSETP.GEU.AND P0, PT, R25, RZ, PT ;  /* 0x000000ff1900720b */ /* 0x000fc40003f0e000 */
[----:B------:R-:W-:Y:S02]  /*07f0*/  FSEL R4, R23, RZ, P2 ;  /* 0x000000ff17047208 */ /* 0x000fe40001000000 */
[----:B------:R-:W-:Y:S02]  /*0800*/  FSEL R8, R8, RZ, P1 ;  /* 0x000000ff08087208 */ /* 0x000fe40000800000 */
[----:B------:R-:W-:Y:S01]  /*0810*/  FSEL R10, R25, RZ, P0 ;  /* 0x000000ff190a7208 */ /* 0x000fe20000000000 */
[----:B------:R-:W-:Y:S01]  /*0820*/  STS [R19], R4 ;  /* 0x0000000413007388 */ /* 0x000fe20000000800 */
[----:B------:R-:W-:Y:S02]  /*0830*/  FSETP.GEU.AND P4, PT, R2, RZ, PT ;  /* 0x000000ff0200720b */ /* 0x000fe40003f8e000 */
[----:B------:R-:W-:Y:S01]  /*0840*/  FSETP.GEU.AND P3, PT, R27, RZ, PT ;  /* 0x000000ff1b00720b */ /* 0x000fe20003f6e000 */
[----:B------:R0:W-:Y:S01]  /*0850*/  STS [R19+0x14], R8 ;  /* 0x0000140813007388 */ /* 0x0001e20000000800 */
[----:B------:R-:W-:-:S02]  /*0860*/  FSETP.GEU.AND P1, PT, R29, RZ, PT ;  /* 0x000000ff1d00720b */ /* 0x000fc40003f2e000 */
[----:B------:R-:W-:Y:S01]  /*0870*/  FSETP.GEU.AND P0, PT, R24, RZ, PT ;  /* 0x000000ff1800720b */ /* 0x000fe20003f0e000 */
[----:B------:R-:W-:Y:S01]  /*0880*/  STS [R19+0x4], R10 ;  /* 0x0000040a13007388 */ /* 0x000fe20000000800 */
[----:B------:R-:W-:Y:S02]  /*0890*/  FSETP.GEU.AND P2, PT, R6, RZ, PT ;  /* 0x000000ff0600720b */ /* 0x000fe40003f4e000 */
[----:B------:R-:W-:Y:S02]  /*08a0*/  FSEL R2, R2, RZ, P4 ;  /* 0x000000ff02027208 */ /* 0x000fe40002000000 */
[----:B------:R-:W-:Y:S02]  /*08b0*/  FSEL R12, R27, RZ, P3 ;  /* 0x000000ff1b0c7208 */ /* 0x000fe40001800000 */
[----:B------:R-:W-:Y:S01]  /*08c0*/  FSEL R22, R29, RZ, P1 ;  /* 0x000000ff1d167208 */ /* 0x000fe20000800000 */
[----:B------:R1:W-:Y:S01]  /*08d0*/  STS [R19+0x18], R2 ;  /* 0x0000180213007388 */ /* 0x0003e20000000800 */
[----:B------:R-:W-:-:S02]  /*08e0*/  FSEL R20, R6, RZ, P2 ;  /* 0x000000ff06147208 */ /* 0x000fc40001000000 */
[----:B------:R-:W-:Y:S01]  /*08f0*/  FSEL R24, R24, RZ, P0 ;  /* 0x000000ff18187208 */ /* 0x000fe20000000000 */
[----:B------:R-:W-:Y:S01]  /*0900*/  STS [R19+0x8], R12 ;  /* 0x0000080c13007388 */ /* 0x000fe20000000800 */
[-C--:B0-----:R-:W-:Y:S02]  /*0910*/  LEA.HI R8, R14, R17.reuse, RZ, 0x8 ;  /* 0x000000110e087211 */ /* 0x081fe400078f40ff */
[----:B------:R-:W-:Y:S01]  /*0920*/  ISETP.GE.AND P0, PT, R15, 0x4, PT ;  /* 0x000000040f00780c */ /* 0x000fe20003f06270 */
[----:B------:R-:W-:Y:S01]  /*0930*/  STS [R19+0xc], R22 ;  /* 0x00000c1613007388 */ /* 0x000fe20000000800 */
[----:B------:R-:W-:Y:S01]  /*0940*/  LOP3.LUT R9, R8, 0x3fffff00, RZ, 0xc0, !PT ;  /* 0x3fffff0008097812 */ /* 0x000fe200078ec0ff */
[----:B-1----:R-:W0:Y:S01]  /*0950*/  LDC.64 R2, c[0x0][0x238] ;  /* 0x00008e00ff027b82 */ /* 0x002e220000000a00 */
[----:B------:R-:W-:Y:S01]  /*0960*/  SHF.R.S32.HI R8, RZ, 0x8, R8 ;  /* 0x00000008ff087819 */ /* 0x000fe20000011408 */
[----:B------:R-:W-:Y:S01]  /*0970*/  STS [R19+0x1c], R20 ;  /* 0x00001c1413007388 */ /* 0x000fe20000000800 */
[----:B------:R-:W-:-:S03]  /*0980*/  IADD3 R9, R0, R17, -R9 ;  /* 0x0000001100097210 */ /* 0x000fc60007ffe809 */
[----:B------:R-:W-:Y:S02]  /*0990*/  STS [R19+0x20], R24 ;  /* 0x0000201813007388 */ /* 0x000fe40000000800 */
[----:B------:R-:W-:Y:S01]  /*09a0*/  IMAD R9, R8, 0x420, R9 ;  /* 0x0000042008097824 */ /* 0x000fe200078e0209 */
[----:B------:R-:W-:Y:S03]  /*09b0*/  BAR.SYNC.DEFER_BLOCKING 0x0 ;  /* 0x0000000000007b1d */ /* 0x000fe60000010000 */
[----:B------:R-:W-:-:S04]  /*09c0*/  IMAD.SHL.U32 R9, R9, 0x4, RZ ;  /* 0x0000000409097824 */ /* 0x000fc800078e00ff */
[----:B0-----:R-:W-:Y:S01]  /*09d0*/  IMAD.WIDE R8, R9, 0x4, R2 ;  /* 0x0000000409087825 */ /* 0x001fe200078e0202 */
[----:B------:R-:W-:Y:S04]  /*09e0*/  LDS R4, [R18] ;  /* 0x0000000012047984 */ /* 0x000fe80000000800 */
[----:B------:R-:W-:Y:S04]  /*09f0*/  LDS R5, [R18+0x4] ;  /* 0x0000040012057984 */ /* 0x000fe80000000800 */
[----:B------:R-:W-:Y:S04]  /*0a00*/  LDS R6, [R18+0x8] ;  /* 0x0000080012067984 */ /* 0x000fe80000000800 */
[----:B------:R-:W0:Y:S04]  /*0a10*/  LDS R7, [R18+0xc] ;  /* 0x00000c0012077984 */ /* 0x000e280000000800 */
[----:B0-----:R0:W-:Y:S02]  /*0a20*/  @!P0 STG.E.128 desc[UR6][R8.64], R4 ;  /* 0x0000000408008986 */ /* 0x0011e4000c101d06 */
[----:B0-----:R-:W-:Y:S05]  /*0a30*/  @P0 EXIT ;  /* 0x000000000000094d */ /* 0x001fea0003800000 */
[----:B0-----:R-:W-:Y:S01]  /*0a40*/  LDS R4, [R18+0xa00] ;  /* 0x000a000012047984 */ /* 0x001fe20000000800 */
[----:B------:R-:W-:-:S03]  /*0a50*/  LOP3.LUT R17, R17, 0x80, RZ, 0xfc, !PT ;  /* 0x0000008011117812 */ /* 0x000fc600078efcff */
[----:B------:R-:W-:Y:S01]  /*0a60*/  LDS R5, [R18+0xa04] ;  /* 0x000a040012057984 */ /* 0x000fe20000000800 */
[----:B------:R-:W-:-:S03]  /*0a70*/  LEA.HI R14, R14, R17, RZ, 0x8 ;  /* 0x000000110e0e7211 */ /* 0x000fc600078f40ff */
[----:B------:R-:W-:Y:S01]  /*0a80*/  LDS R6, [R18+0xa08] ;  /* 0x000a080012067984 */ /* 0x000fe20000000800 */
[----:B------:R-:W-:Y:S02]  /*0a90*/  LOP3.LUT R8, R14, 0x3fffff00, RZ, 0xc0, !PT ;  /* 0x3fffff000e087812 */ /* 0x000fe400078ec0ff */
[----:B------:R-:W-:Y:S01]  /*0aa0*/  SHF.R.S32.HI R14, RZ, 0x8, R14 ;  /* 0x00000008ff0e7819 */ /* 0x000fe2000001140e */
[----:B------:R-:W0:Y:S01]  /*0ab0*/  LDS R7, [R18+0xa0c] ;  /* 0x000a0c0012077984 */ /* 0x000e220000000800 */
[----:B------:R-:W-:-:S05]  /*0ac0*/  IADD3 R17, R0, R17, -R8 ;  /* 0x0000001100117210 */ /* 0x000fca0007ffe808 */
[----:B------:R-:W-:-:S04]  /*0ad0*/  IMAD R9, R14, 0x420, R17 ;  /* 0x000004200e097824 */ /* 0x000fc800078e0211 */
[----:B------:R-:W-:-:S04]  /*0ae0*/  IMAD.SHL.U32 R9, R9, 0x4, RZ ;  /* 0x0000000409097824 */ /* 0x000fc800078e00ff */
[----:B------:R-:W-:-:S05]  /*0af0*/  IMAD.WIDE R2, R9, 0x4, R2 ;  /* 0x0000000409027825 */ /* 0x000fca00078e0202 */
[----:B0-----:R-:W-:Y:S01]  /*0b00*/  STG.E.128 desc[UR6][R2.64], R4 ;  /* 0x0000000402007986 */ /* 0x001fe2000c101d06 */
[----:B------:R-:W-:Y:S05]  /*0b10*/  EXIT ;  /* 0x000000000000794d */ /* 0x000fea0003800000 */
.L_x_0:
[----:B------:R-:W-:-:S00]  /*0b20*/  BRA `(.L_x_0) ;  /* 0xfffffffc00fc7947 */ /* 0x000fc0000383ffff */
[----:B------:R-:W-:-:S00]  /*0b30*/  NOP ;  /* 0x0000000000007918 */ /* 0x000fc00000000000 */
        /* <DEDUP_REMOVED lines=12> */
.L_x_1:


//--------------------- .nv.global.init           --------------------------
	.section	.nv.global.init,"aw",@progbits
.nv.global.init:
	.type		_$_str,@object
	.size		_$_str,(_$_str_$_2 - _$_str)
_$_str:
        /*0000*/ 	.byte	0x5f, 0x5f, 0x43, 0x55, 0x44, 0x41, 0x5f, 0x46, 0x54, 0x5a, 0x00
	.type		_$_str_$_2,@object
	.size		_$_str_$_2,(.L_1 - _$_str_$_2)
_$_str_$_2:
        /*000b*/ 	.byte	0x5f, 0x5f, 0x43, 0x55, 0x44, 0x41, 0x5f, 0x50, 0x52, 0x45, 0x43, 0x5f, 0x53, 0x51, 0x52, 0x54
        /*001b*/ 	.byte	0x00
.L_1:


//--------------------- .nv.shared.triton_poi_fused__native_batch_norm_legit_no_training_relu_59 --------------------------
	.section	.nv.shared.triton_poi_fused__native_batch_norm_legit_no_training_relu_59,"aw",@nobits
	.sectionflags	@""
	.align	16
	.zero		1024


//--------------------- .nv.constant0.triton_poi_fused__native_batch_norm_legit_no_training_relu_59 --------------------------
	.section	.nv.constant0.triton_poi_fused__native_batch_norm_legit_no_training_relu_59,"a",@progbits
	.sectionflags	@""
	.align	4
.nv.constant0.triton_poi_fused__native_batch_norm_legit_no_training_relu_59:
	.zero		584
